	.headerflags	@"EF_CUDA_TEXMODE_UNIFIED EF_CUDA_64BIT_ADDRESS EF_CUDA_ACCELERATORS EF_CUDA_SM90 EF_CUDA_VIRTUAL_SM(EF_CUDA_SM90)"
	.elftype	@"ET_EXEC"


//--------------------- .nv.info                  --------------------------
	.section	.nv.info,"",@"SHT_CUDA_INFO"
	.align	4


	//----- nvinfo : EIATTR_REGCOUNT
	.align		4
        /*0000*/ 	.byte	0x04, 0x2f
        /*0002*/ 	.short	(.L_3 - .L_2)
	.align		4
.L_2:
        /*0004*/ 	.word	index@(triton_poi_fused__native_batch_norm_legit_no_training_add_relu_20)
        /*0008*/ 	.word	0x00000022


	//----- nvinfo : EIATTR_MIN_STACK_SIZE
	.align		4
.L_3:
        /*000c*/ 	.byte	0x04, 0x12
        /*000e*/ 	.short	(.L_5 - .L_4)
	.align		4
.L_4:
        /*0010*/ 	.word	index@(triton_poi_fused__native_batch_norm_legit_no_training_add_relu_20)
        /*0014*/ 	.word	0x00000000


	//----- nvinfo : EIATTR_FRAME_SIZE
	.align		4
.L_5:
        /*0018*/ 	.byte	0x04, 0x11
        /*001a*/ 	.short	(.L_7 - .L_6)
	.align		4
.L_6:
        /*001c*/ 	.word	index@(triton_poi_fused__native_batch_norm_legit_no_training_add_relu_20)
        /*0020*/ 	.word	0x00000000


	//----- nvinfo : EIATTR_MIN_STACK_SIZE
	.align		4
.L_7:
        /*0024*/ 	.byte	0x04, 0x12
        /*0026*/ 	.short	(.L_9 - .L_8)
	.align		4
.L_8:
        /*0028*/ 	.word	index@(triton_poi_fused__native_batch_norm_legit_no_training_add_relu_20)
        /*002c*/ 	.word	0x00000000
.L_9:


//--------------------- .nv.info.triton_poi_fused__native_batch_norm_legit_no_training_add_relu_20 --------------------------
	.section	.nv.info.triton_poi_fused__native_batch_norm_legit_no_training_add_relu_20,"",@"SHT_CUDA_INFO"
	.sectionflags	@""
	.align	4


	//----- nvinfo : EIATTR_CUDA_API_VERSION
	.align		4
        /*0000*/ 	.byte	0x04, 0x37
        /*0002*/ 	.short	(.L_11 - .L_10)
.L_10:
        /*0004*/ 	.word	0x0000007c


	//----- nvinfo : EIATTR_KPARAM_INFO
	.align		4
.L_11:
        /*0008*/ 	.byte	0x04, 0x17
        /*000a*/ 	.short	(.L_13 - .L_12)
.L_12:
        /*000c*/ 	.word	0x00000000
        /*0010*/ 	.short	0x0008
        /*0012*/ 	.short	0x0040
        /*0014*/ 	.byte	0x00, 0xf0, 0x11, 0x00


	//----- nvinfo : EIATTR_KPARAM_INFO
	.align		4
.L_13:
        /*0018*/ 	.byte	0x04, 0x17
        /*001a*/ 	.short	(.L_15 - .L_14)
.L_14:
        /*001c*/ 	.word	0x00000000
        /*0020*/ 	.short	0x0007
        /*0022*/ 	.short	0x0038
        /*0024*/ 	.byte	0x00, 0xf4, 0x21, 0x00


	//----- nvinfo : EIATTR_KPARAM_INFO
	.align		4
.L_15:
        /*0028*/ 	.byte	0x04, 0x17
        /*002a*/ 	.short	(.L_17 - .L_16)
.L_16:
        /*002c*/ 	.word	0x00000000
        /*0030*/ 	.short	0x0006
        /*0032*/ 	.short	0x0030
        /*0034*/ 	.byte	0x00, 0xf4, 0x21, 0x00


	//----- nvinfo : EIATTR_KPARAM_INFO
	.align		4
.L_17:
        /*0038*/ 	.byte	0x04, 0x17
        /*003a*/ 	.short	(.L_19 - .L_18)
.L_18:
        /*003c*/ 	.word	0x00000000
        /*0040*/ 	.short	0x0005
        /*0042*/ 	.short	0x0028
        /*0044*/ 	.byte	0x00, 0xf4, 0x21, 0x00


	//----- nvinfo : EIATTR_KPARAM_INFO
	.align		4
.L_19:
        /*0048*/ 	.byte	0x04, 0x17
        /*004a*/ 	.short	(.L_21 - .L_20)
.L_20:
        /*004c*/ 	.word	0x00000000
        /*0050*/ 	.short	0x0004
        /*0052*/ 	.short	0x0020
        /*0054*/ 	.byte	0x00, 0xf4, 0x21, 0x00


	//----- nvinfo : EIATTR_KPARAM_INFO
	.align		4
.L_21:
        /*0058*/ 	.byte	0x04, 0x17
        /*005a*/ 	.short	(.L_23 - .L_22)
.L_22:
        /*005c*/ 	.word	0x00000000
        /*0060*/ 	.short	0x0003
        /*0062*/ 	.short	0x0018
        /*0064*/ 	.byte	0x00, 0xf4, 0x21, 0x00


	//----- nvinfo : EIATTR_KPARAM_INFO
	.align		4
.L_23:
        /*0068*/ 	.byte	0x04, 0x17
        /*006a*/ 	.short	(.L_25 - .L_24)
.L_24:
        /*006c*/ 	.word	0x00000000
        /*0070*/ 	.short	0x0002
        /*0072*/ 	.short	0x0010
        /*0074*/ 	.byte	0x00, 0xf4, 0x21, 0x00


	//----- nvinfo : EIATTR_KPARAM_INFO
	.align		4
.L_25:
        /*0078*/ 	.byte	0x04, 0x17
        /*007a*/ 	.short	(.L_27 - .L_26)
.L_26:
        /*007c*/ 	.word	0x00000000
        /*0080*/ 	.short	0x0001
        /*0082*/ 	.short	0x0008
        /*0084*/ 	.byte	0x00, 0xf4, 0x21, 0x00


	//----- nvinfo : EIATTR_KPARAM_INFO
	.align		4
.L_27:
        /*0088*/ 	.byte	0x04, 0x17
        /*008a*/ 	.short	(.L_29 - .L_28)
.L_28:
        /*008c*/ 	.word	0x00000000
        /*0090*/ 	.short	0x0000
        /*0092*/ 	.short	0x0000
        /*0094*/ 	.byte	0x00, 0xf4, 0x21, 0x00


	//----- nvinfo : EIATTR_SPARSE_MMA_MASK
	.align		4
.L_29:
        /*0098*/ 	.byte	0x03, 0x50
        /*009a*/ 	.short	0x0000


	//----- nvinfo : EIATTR_MAXREG_COUNT
	.align		4
        /*009c*/ 	.byte	0x03, 0x1b
        /*009e*/ 	.short	0x00ff


	//----- nvinfo : EIATTR_EXIT_INSTR_OFFSETS
	.align		4
        /*00a0*/ 	.byte	0x04, 0x1c
        /*00a2*/ 	.short	(.L_31 - .L_30)


	//   ....[0]....
.L_30:
        /*00a4*/ 	.word	0x00000690


	//----- nvinfo : EIATTR_REQNTID
	.align		4
.L_31:
        /*00a8*/ 	.byte	0x04, 0x10
        /*00aa*/ 	.short	(.L_33 - .L_32)
.L_32:
        /*00ac*/ 	.word	0x00000080
        /*00b0*/ 	.word	0x00000001
        /*00b4*/ 	.word	0x00000001


	//----- nvinfo : EIATTR_CBANK_PARAM_SIZE
	.align		4
.L_33:
        /*00b8*/ 	.byte	0x03, 0x19
        /*00ba*/ 	.short	0x0044


	//----- nvinfo : EIATTR_PARAM_CBANK
	.align		4
        /*00bc*/ 	.byte	0x04, 0x0a
        /*00be*/ 	.short	(.L_35 - .L_34)
	.align		4
.L_34:
        /*00c0*/ 	.word	index@(.nv.constant0.triton_poi_fused__native_batch_norm_legit_no_training_add_relu_20)
        /*00c4*/ 	.short	0x0210
        /*00c6*/ 	.short	0x0044


	//----- nvinfo : EIATTR_SW_WAR
	.align		4
.L_35:
        /*00c8*/ 	.byte	0x04, 0x36
        /*00ca*/ 	.short	(.L_37 - .L_36)
.L_36:
        /*00cc*/ 	.word	0x00000008
.L_37:


//--------------------- .nv.callgraph             --------------------------
	.section	.nv.callgraph,"",@"SHT_CUDA_CALLGRAPH"
	.align	4
	.sectionentsize	8
	.align		4
        /*0000*/ 	.word	0x00000000
	.align		4
        /*0004*/ 	.word	0xffffffff
	.align		4
        /*0008*/ 	.word	0x00000000
	.align		4
        /*000c*/ 	.word	0xfffffffe
	.align		4
        /*0010*/ 	.word	0x00000000
	.align		4
        /*0014*/ 	.word	0xfffffffd
	.align		4
        /*0018*/ 	.word	0x00000000
	.align		4
        /*001c*/ 	.word	0xfffffffc


//--------------------- .nv.constant4             --------------------------
	.section	.nv.constant4,"a",@progbits
	.align	8
	.align		8
.nv.constant4:
        /*0000*/ 	.dword	_$_str
	.align		8
        /*0008*/ 	.dword	_$_str_$_2


//--------------------- .text.triton_poi_fused__native_batch_norm_legit_no_training_add_relu_20 --------------------------
	.section	.text.triton_poi_fused__native_batch_norm_legit_no_training_add_relu_20,"ax",@progbits
	.align	128
        .global         triton_poi_fused__native_batch_norm_legit_no_training_add_relu_20
        .type           triton_poi_fused__native_batch_norm_legit_no_training_add_relu_20,@function
        .size           triton_poi_fused__native_batch_norm_legit_no_training_add_relu_20,(.L_x_1 - triton_poi_fused__native_batch_norm_legit_no_training_add_relu_20)
        .other          triton_poi_fused__native_batch_norm_legit_no_training_add_relu_20,@"STO_CUDA_ENTRY STV_DEFAULT"
triton_poi_fused__native_batch_norm_legit_no_training_add_relu_20:
.text.triton_poi_fused__native_batch_norm_legit_no_training_add_relu_20:
[----:B------:R-:W-:Y:S01]  /*0000*/  LDC R1, c[0x0][0x28] ;  /* 0x00000a00ff017b82 */ /* 0x000fe20000000800 */
[----:B------:R-:W1:Y:S07]  /*0010*/  S2R R0, SR_TID.X ;  /* 0x0000000000007919 */ /* 0x000e6e0000002100 */
[----:B------:R-:W2:Y:S01]  /*0020*/  LDC.64 R12, c[0x0][0x230] ;  /* 0x00008c00ff0c7b82 */ /* 0x000ea20000000a00 */
[----:B------:R-:W-:Y:S01]  /*0030*/  ULDC.64 UR4, c[0x0][0x208] ;  /* 0x0000820000047ab9 */ /* 0x000fe20000000a00 */
[----:B------:R-:W3:Y:S06]  /*0040*/  S2R R3, SR_CTAID.X ;  /* 0x0000000000037919 */ /* 0x000eec0000002500 */
[----:B------:R-:W4:Y:S08]  /*0050*/  LDC.64 R8, c[0x0][0x218] ;  /* 0x00008600ff087b82 */ /* 0x000f300000000a00 */
[----:B------:R-:W5:Y:S08]  /*0060*/  LDC.64 R4, c[0x0][0x220] ;  /* 0x00008800ff047b82 */ /* 0x000f700000000a00 */
[----:B------:R-:W2:Y:S01]  /*0070*/  LDC.64 R28, c[0x0][0x210] ;  /* 0x00008400ff1c7b82 */ /* 0x000ea20000000a00 */
[----:B-1----:R-:W-:-:S07]  /*0080*/  SHF.L.U32 R0, R0, 0x2, RZ ;  /* 0x0000000200007819 */ /* 0x002fce00000006ff */
[----:B------:R-:W1:Y:S01]  /*0090*/  LDC.64 R16, c[0x0][0x228] ;  /* 0x00008a00ff107b82 */ /* 0x000e620000000a00 */
[----:B------:R-:W-:-:S04]  /*00a0*/  LOP3.LUT R0, R0, 0x1fc, RZ, 0xc0, !PT ;  /* 0x000001fc00007812 */ /* 0x000fc800078ec0ff */
[----:B---3--:R-:W-:-:S03]  /*00b0*/  LEA R0, R3, R0, 0x9 ;  /* 0x0000000003007211 */ /* 0x008fc600078e48ff */
[----:B------:R-:W3:Y:S01]  /*00c0*/  LDC.64 R20, c[0x0][0x238] ;  /* 0x00008e00ff147b82 */ /* 0x000ee20000000a00 */
[----:B------:R-:W-:Y:S01]  /*00d0*/  SHF.R.S32.HI R3, RZ, 0x16, R3 ;  /* 0x00000016ff037819 */ /* 0x000fe20000011403 */
[----:B----4-:R-:W-:-:S03]  /*00e0*/  IMAD.WIDE R8, R0, 0x4, R8 ;  /* 0x0000000400087825 */ /* 0x010fc600078e0208 */
[----:B------:R-:W-:Y:S01]  /*00f0*/  SGXT R3, R3, 0x1 ;  /* 0x000000010303781a */ /* 0x000fe20000000200 */
[----:B-----5:R-:W-:-:S03]  /*0100*/  IMAD.WIDE R4, R0, 0x4, R4 ;  /* 0x0000000400047825 */ /* 0x020fc600078e0204 */
[----:B------:R-:W-:Y:S01]  /*0110*/  LEA.HI R3, R3, R0, RZ, 0x6 ;  /* 0x0000000003037211 */ /* 0x000fe200078f30ff */
[----:B------:R-:W4:Y:S01]  /*0120*/  LDG.E.128 R8, desc[UR4][R8.64] ;  /* 0x0000000408087981 */ /* 0x000f22000c1e1d00 */
[----:B------:R-:W5:Y:S02]  /*0130*/  LDC.64 R24, c[0x0][0x240] ;  /* 0x00009000ff187b82 */ /* 0x000f640000000a00 */
[----:B------:R-:W-:Y:S01]  /*0140*/  LOP3.LUT R3, R3, 0xffffffc0, RZ, 0xc0, !PT ;  /* 0xffffffc003037812 */ /* 0x000fe200078ec0ff */
[----:B------:R-:W4:Y:S03]  /*0150*/  LDG.E.128 R4, desc[UR4][R4.64] ;  /* 0x0000000404047981 */ /* 0x000f26000c1e1d00 */
[----:B------:R-:W-:-:S05]  /*0160*/  IADD3 R3, R0, -R3, RZ ;  /* 0x8000000300037210 */ /* 0x000fca0007ffe0ff */
[----:B--2---:R-:W-:-:S06]  /*0170*/  IMAD.WIDE R12, R3, 0x4, R12 ;  /* 0x00000004030c7825 */ /* 0x004fcc00078e020c */
[----:B------:R-:W2:Y:S01]  /*0180*/  LDG.E.EL.128 R12, desc[UR4][R12.64] ;  /* 0x000000040c0c7981 */ /* 0x000ea2000c2e1d00 */
[----:B0-----:R-:W-:-:S04]  /*0190*/  IMAD.WIDE R28, R0, 0x4, R28 ;  /* 0x00000004001c7825 */ /* 0x001fc800078e021c */
[C---:B-1----:R-:W-:Y:S02]  /*01a0*/  IMAD.WIDE R16, R3.reuse, 0x4, R16 ;  /* 0x0000000403107825 */ /* 0x042fe400078e0210 */
[----:B------:R-:W2:Y:S04]  /*01b0*/  LDG.E.128 R28, desc[UR4][R28.64] ;  /* 0x000000041c1c7981 */ /* 0x000ea8000c1e1d00 */
[----:B------:R-:W2:Y:S01]  /*01c0*/  LDG.E.EL.128 R16, desc[UR4][R16.64] ;  /* 0x0000000410107981 */ /* 0x000ea2000c2e1d00 */
[----:B---3--:R-:W-:-:S04]  /*01d0*/  IMAD.WIDE R20, R3, 0x4, R20 ;  /* 0x0000000403147825 */ /* 0x008fc800078e0214 */
[----:B-----5:R-:W-:Y:S02]  /*01e0*/  IMAD.WIDE R24, R3, 0x4, R24 ;  /* 0x0000000403187825 */ /* 0x020fe400078e0218 */
[----:B------:R-:W3:Y:S04]  /*01f0*/  LDG.E.EL.128 R20, desc[UR4][R20.64] ;  /* 0x0000000414147981 */ /* 0x000ee8000c2e1d00 */
[----:B------:R-:W3:Y:S01]  /*0200*/  LDG.E.EL.128 R24, desc[UR4][R24.64] ;  /* 0x0000000418187981 */ /* 0x000ee2000c2e1d00 */
[----:B----4-:R-:W-:Y:S01]  /*0210*/  FADD R2, R9, R5 ;  /* 0x0000000509027221 */ /* 0x010fe20000000000 */
[----:B------:R-:W-:Y:S01]  /*0220*/  FADD R5, R10, R6 ;  /* 0x000000060a057221 */ /* 0x000fe20000000000 */
[----:B------:R-:W-:Y:S01]  /*0230*/  FADD R3, R8, R4 ;  /* 0x0000000408037221 */ /* 0x000fe20000000000 */
[----:B--2---:R-:W-:-:S04]  /*0240*/  FADD R14, R14, 9.9999997473787516356e-06 ;  /* 0x3727c5ac0e0e7421 */ /* 0x004fc80000000000 */
[----:B------:R-:W0:Y:S01]  /*0250*/  MUFU.SQRT R6, R14 ;  /* 0x0000000e00067308 */ /* 0x000e220000002000 */
[----:B------:R-:W-:Y:S01]  /*0260*/  FADD R13, R13, 9.9999997473787516356e-06 ;  /* 0x3727c5ac0d0d7421 */ /* 0x000fe20000000000 */
[----:B------:R-:W-:Y:S01]  /*0270*/  FADD R15, R15, 9.9999997473787516356e-06 ;  /* 0x3727c5ac0f0f7421 */ /* 0x000fe20000000000 */
[----:B------:R-:W-:-:S05]  /*0280*/  FADD R12, R12, 9.9999997473787516356e-06 ;  /* 0x3727c5ac0c0c7421 */ /* 0x000fca0000000000 */
[----:B------:R-:W1:Y:S01]  /*0290*/  MUFU.SQRT R4, R13 ;  /* 0x0000000d00047308 */ /* 0x000e620000002000 */
[----:B------:R-:W-:-:S07]  /*02a0*/  FADD R10, R11, R7 ;  /* 0x000000070b0a7221 */ /* 0x000fce0000000000 */
[----:B------:R-:W2:Y:S01]  /*02b0*/  MUFU.SQRT R8, R15 ;  /* 0x0000000f00087308 */ /* 0x000ea20000002000 */
[----:B0-----:R-:W-:-:S07]  /*02c0*/  FSETP.GT.AND P6, PT, R6, 8.50705917302346158658e+37, PT ;  /* 0x7e8000000600780b */ /* 0x001fce0003fc4000 */
[----:B------:R-:W0:Y:S01]  /*02d0*/  MUFU.SQRT R9, R12 ;  /* 0x0000000c00097308 */ /* 0x000e220000002000 */
[----:B------:R-:W-:Y:S01]  /*02e0*/  HFMA2.MMA R7, -RZ, RZ, 1.625, 0 ;  /* 0x3e800000ff077435 */ /* 0x000fe200000001ff */
[----:B-1----:R-:W-:Y:S02]  /*02f0*/  FSETP.GT.AND P4, PT, R4, 8.50705917302346158658e+37, PT ;  /* 0x7e8000000400780b */ /* 0x002fe40003f84000 */
[----:B------:R-:W-:Y:S02]  /*0300*/  FSETP.GEU.AND P1, PT, R6, 1.175494350822287508e-38, PT ;  /* 0x008000000600780b */ /* 0x000fe40003f2e000 */
[----:B--2---:R-:W-:Y:S01]  /*0310*/  FSETP.GT.AND P5, PT, R8, 8.50705917302346158658e+37, PT ;  /* 0x7e8000000800780b */ /* 0x004fe20003fa4000 */
[----:B------:R-:W-:Y:S01]  /*0320*/  @P6 FMUL R6, R6, 0.25 ;  /* 0x3e80000006066820 */ /* 0x000fe20000400000 */
[----:B------:R-:W-:-:S03]  /*0330*/  FSETP.GEU.AND P0, PT, R4, 1.175494350822287508e-38, PT ;  /* 0x008000000400780b */ /* 0x000fc60003f0e000 */
[----:B------:R-:W-:Y:S02]  /*0340*/  FSEL R11, R7, 1, P6 ;  /* 0x3f800000070b7808 */ /* 0x000fe40003000000 */
[C---:B0-----:R-:W-:Y:S02]  /*0350*/  FSETP.GT.AND P3, PT, R9.reuse, 8.50705917302346158658e+37, PT ;  /* 0x7e8000000900780b */ /* 0x041fe40003f64000 */
[----:B------:R-:W-:Y:S02]  /*0360*/  FSETP.GEU.AND P2, PT, R8, 1.175494350822287508e-38, PT ;  /* 0x008000000800780b */ /* 0x000fe40003f4e000 */
[----:B------:R-:W-:Y:S01]  /*0370*/  FSETP.GEU.AND P6, PT, R9, 1.175494350822287508e-38, PT ;  /* 0x008000000900780b */ /* 0x000fe20003fce000 */
[----:B------:R-:W-:Y:S01]  /*0380*/  @P4 FMUL R4, R4, 0.25 ;  /* 0x3e80000004044820 */ /* 0x000fe20000400000 */
[----:B------:R-:W-:Y:S01]  /*0390*/  @P5 FMUL R8, R8, 0.25 ;  /* 0x3e80000008085820 */ /* 0x000fe20000400000 */
[----:B------:R-:W-:Y:S02]  /*03a0*/  @!P1 FMUL R6, R6, 16777216 ;  /* 0x4b80000006069820 */ /* 0x000fe40000400000 */
[----:B------:R-:W-:-:S04]  /*03b0*/  @!P0 FMUL R4, R4, 16777216 ;  /* 0x4b80000004048820 */ /* 0x000fc80000400000 */
[----:B------:R-:W-:Y:S02]  /*03c0*/  @P3 FMUL R9, R9, 0.25 ;  /* 0x3e80000009093820 */ /* 0x000fe40000400000 */
[----:B------:R-:W-:Y:S02]  /*03d0*/  @!P2 FMUL R8, R8, 16777216 ;  /* 0x4b8000000808a820 */ /* 0x000fe40000400000 */
[----:B------:R-:W-:Y:S01]  /*03e0*/  @!P6 FMUL R9, R9, 16777216 ;  /* 0x4b8000000909e820 */ /* 0x000fe20000400000 */
[----:B------:R-:W0:Y:S01]  /*03f0*/  MUFU.RCP R6, R6 ;  /* 0x0000000600067308 */ /* 0x000e220000001000 */
[----:B------:R-:W-:Y:S01]  /*0400*/  FADD R13, R28, R3 ;  /* 0x000000031c0d7221 */ /* 0x000fe20000000000 */
[----:B------:R-:W-:Y:S01]  /*0410*/  FADD R12, R29, R2 ;  /* 0x000000021d0c7221 */ /* 0x000fe20000000000 */
[----:B------:R-:W-:Y:S01]  /*0420*/  FSEL R15, R7, 1, P5 ;  /* 0x3f800000070f7808 */ /* 0x000fe20002800000 */
[----:B------:R-:W1:Y:S04]  /*0430*/  LDC.64 R2, c[0x0][0x248] ;  /* 0x00009200ff027b82 */ /* 0x000e680000000a00 */
[----:B------:R-:W2:Y:S01]  /*0440*/  MUFU.RCP R4, R4 ;  /* 0x0000000400047308 */ /* 0x000ea20000001000 */
[----:B------:R-:W-:Y:S01]  /*0450*/  FADD R16, -R16, R13 ;  /* 0x0000000d10107221 */ /* 0x000fe20000000100 */
[----:B------:R-:W-:Y:S01]  /*0460*/  FADD R17, -R17, R12 ;  /* 0x0000000c11117221 */ /* 0x000fe20000000100 */
[----:B------:R-:W-:-:S05]  /*0470*/  FSEL R13, R7, 1, P4 ;  /* 0x3f800000070d7808 */ /* 0x000fca0002000000 */
[----:B------:R-:W4:Y:S01]  /*0480*/  MUFU.RCP R8, R8 ;  /* 0x0000000800087308 */ /* 0x000f220000001000 */
[----:B------:R-:W-:-:S07]  /*0490*/  FSEL R12, R7, 1, P3 ;  /* 0x3f800000070c7808 */ /* 0x000fce0001800000 */
[----:B------:R-:W5:Y:S01]  /*04a0*/  MUFU.RCP R9, R9 ;  /* 0x0000000900097308 */ /* 0x000f620000001000 */
[----:B------:R-:W-:Y:S01]  /*04b0*/  FADD R5, R30, R5 ;  /* 0x000000051e057221 */ /* 0x000fe20000000000 */
[----:B------:R-:W-:Y:S01]  /*04c0*/  @!P1 FMUL R11, R11, 16777216 ;  /* 0x4b8000000b0b9820 */ /* 0x000fe20000400000 */
[----:B------:R-:W-:Y:S01]  /*04d0*/  @!P0 FMUL R13, R13, 16777216 ;  /* 0x4b8000000d0d8820 */ /* 0x000fe20000400000 */
[----:B------:R-:W-:Y:S01]  /*04e0*/  FADD R10, R31, R10 ;  /* 0x0000000a1f0a7221 */ /* 0x000fe20000000000 */
[----:B------:R-:W-:Y:S01]  /*04f0*/  @!P2 FMUL R15, R15, 16777216 ;  /* 0x4b8000000f0fa820 */ /* 0x000fe20000400000 */
[----:B------:R-:W-:Y:S01]  /*0500*/  @!P6 FMUL R12, R12, 16777216 ;  /* 0x4b8000000c0ce820 */ /* 0x000fe20000400000 */
[----:B------:R-:W-:Y:S01]  /*0510*/  FADD R5, -R18, R5 ;  /* 0x0000000512057221 */ /* 0x000fe20000000100 */
[----:B0-----:R-:W-:Y:S01]  /*0520*/  FMUL R6, R6, R11 ;  /* 0x0000000b06067220 */ /* 0x001fe20000400000 */
[----:B--2---:R-:W-:Y:S01]  /*0530*/  FMUL R4, R4, R13 ;  /* 0x0000000d04047220 */ /* 0x004fe20000400000 */
[----:B------:R-:W-:Y:S01]  /*0540*/  FADD R19, -R19, R10 ;  /* 0x0000000a13137221 */ /* 0x000fe20000000100 */
[----:B----4-:R-:W-:Y:S01]  /*0550*/  FMUL R8, R8, R15 ;  /* 0x0000000f08087220 */ /* 0x010fe20000400000 */
[----:B------:R-:W-:Y:S01]  /*0560*/  FMUL R5, R6, R5 ;  /* 0x0000000506057220 */ /* 0x000fe20000400000 */
[----:B-----5:R-:W-:Y:S01]  /*0570*/  FMUL R9, R9, R12 ;  /* 0x0000000c09097220 */ /* 0x020fe20000400000 */
[----:B------:R-:W-:Y:S01]  /*0580*/  FMUL R4, R4, R17 ;  /* 0x0000001104047220 */ /* 0x000fe20000400000 */
[----:B------:R-:W-:-:S02]  /*0590*/  FMUL R8, R8, R19 ;  /* 0x0000001308087220 */ /* 0x000fc40000400000 */
[----:B------:R-:W-:Y:S01]  /*05a0*/  FMUL R9, R9, R16 ;  /* 0x0000001009097220 */ /* 0x000fe20000400000 */
[----:B---3--:R-:W-:Y:S01]  /*05b0*/  FFMA R5, R22, R5, R26 ;  /* 0x0000000516057223 */ /* 0x008fe2000000001a */
[----:B------:R-:W-:Y:S01]  /*05c0*/  FFMA R4, R21, R4, R25 ;  /* 0x0000000415047223 */ /* 0x000fe20000000019 */
[----:B------:R-:W-:Y:S01]  /*05d0*/  FFMA R8, R23, R8, R27 ;  /* 0x0000000817087223 */ /* 0x000fe2000000001b */
[----:B------:R-:W-:Y:S02]  /*05e0*/  FFMA R9, R20, R9, R24 ;  /* 0x0000000914097223 */ /* 0x000fe40000000018 */
[----:B------:R-:W-:Y:S02]  /*05f0*/  FSETP.GEU.AND P1, PT, R5, RZ, PT ;  /* 0x000000ff0500720b */ /* 0x000fe40003f2e000 */
[----:B------:R-:W-:Y:S02]  /*0600*/  FSETP.GEU.AND P2, PT, R4, RZ, PT ;  /* 0x000000ff0400720b */ /* 0x000fe40003f4e000 */
[----:B------:R-:W-:-:S02]  /*0610*/  FSETP.GEU.AND P0, PT, R8, RZ, PT ;  /* 0x000000ff0800720b */ /* 0x000fc40003f0e000 */
[----:B------:R-:W-:Y:S02]  /*0620*/  FSETP.GEU.AND P3, PT, R9, RZ, PT ;  /* 0x000000ff0900720b */ /* 0x000fe40003f6e000 */
[----:B------:R-:W-:Y:S01]  /*0630*/  SEL R6, R5, RZ, P1 ;  /* 0x000000ff05067207 */ /* 0x000fe20000800000 */
[----:B-1----:R-:W-:Y:S01]  /*0640*/  IMAD.WIDE R2, R0, 0x4, R2 ;  /* 0x0000000400027825 */ /* 0x002fe200078e0202 */
[----:B------:R-:W-:Y:S02]  /*0650*/  SEL R5, R4, RZ, P2 ;  /* 0x000000ff04057207 */ /* 0x000fe40001000000 */
[----:B------:R-:W-:Y:S02]  /*0660*/  SEL R7, R8, RZ, P0 ;  /* 0x000000ff08077207 */ /* 0x000fe40000000000 */
[----:B------:R-:W-:-:S05]  /*0670*/  SEL R4, R9, RZ, P3 ;  /* 0x000000ff09047207 */ /* 0x000fca0001800000 */
[----:B------:R-:W-:Y:S01]  /*0680*/  STG.E.128 desc[UR4][R2.64], R4 ;  /* 0x0000000402007986 */ /* 0x000fe2000c101d04 */
[----:B------:R-:W-:Y:S05]  /*0690*/  EXIT ;  /* 0x000000000000794d */ /* 0x000fea0003800000 */
.L_x_0:
[----:B------:R-:W-:-:S00]  /*06a0*/  BRA `(.L_x_0) ;  /* 0xfffffffc00fc7947 */ /* 0x000fc0000383ffff */
[----:B------:R-:W-:-:S00]  /*06b0*/  NOP ;  /* 0x0000000000007918 */ /* 0x000fc00000000000 */
        /* <DEDUP_REMOVED lines=12> */
.L_x_1:


//--------------------- .nv.global.init           --------------------------
	.section	.nv.global.init,"aw",@progbits
.nv.global.init:
	.type		_$_str,@object
	.size		_$_str,(_$_str_$_2 - _$_str)
_$_str:
        /*0000*/ 	.byte	0x5f, 0x5f, 0x43, 0x55, 0x44, 0x41, 0x5f, 0x46, 0x54, 0x5a, 0x00
	.type		_$_str_$_2,@object
	.size		_$_str_$_2,(.L_1 - _$_str_$_2)
_$_str_$_2:
        /*000b*/ 	.byte	0x5f, 0x5f, 0x43, 0x55, 0x44, 0x41, 0x5f, 0x50, 0x52, 0x45, 0x43, 0x5f, 0x53, 0x51, 0x52, 0x54
        /*001b*/ 	.byte	0x00
.L_1:


//--------------------- .nv.constant0.triton_poi_fused__native_batch_norm_legit_no_training_add_relu_20 --------------------------
	.section	.nv.constant0.triton_poi_fused__native_batch_norm_legit_no_training_add_relu_20,"a",@progbits
	.sectionflags	@""
	.align	4
.nv.constant0.triton_poi_fused__native_batch_norm_legit_no_training_add_relu_20:
	.zero		596
